//
// Generated by NVIDIA NVVM Compiler
//
// Compiler Build ID: CL-36424714
// Cuda compilation tools, release 13.0, V13.0.88
// Based on NVVM 20.0.0
//

.version 9.0
.target sm_100
.address_size 64

	// .globl	_Z11printWarpIDv
.extern .func  (.param .b32 func_retval0) vprintf
(
	.param .b64 vprintf_param_0,
	.param .b64 vprintf_param_1
)
;
.global .align 1 .b8 $str[23] = {84, 104, 114, 101, 97, 100, 32, 37, 100, 32, 119, 97, 114, 112, 32, 73, 68, 58, 32, 37, 100, 10};

.visible .entry _Z11printWarpIDv()
{
	.local .align 8 .b8 	__local_depot0[8];
	.reg .b64 	%SP;
	.reg .b64 	%SPL;
	.reg .b32 	%r<5>;
	.reg .b64 	%rd<5>;

	mov.u64 	%SPL, __local_depot0;
	cvta.local.u64 	%SP, %SPL;
	add.u64 	%rd1, %SP, 0;
	add.u64 	%rd2, %SPL, 0;
	mov.u32 	%r1, %tid.x;
	shr.u32 	%r2, %r1, 5;
	st.local.v2.u32 	[%rd2], {%r1, %r2};
	mov.u64 	%rd3, $str;
	cvta.global.u64 	%rd4, %rd3;
	{ // callseq 0, 0
	.param .b64 param0;
	st.param.b64 	[param0], %rd4;
	.param .b64 param1;
	st.param.b64 	[param1], %rd1;
	.param .b32 retval0;
	call.uni (retval0), 
	vprintf, 
	(
	param0, 
	param1
	);
	ld.param.b32 	%r3, [retval0];
	} // callseq 0
	ret;

}


// ===== COMPILED SASS (sm_100) =====

	.target	sm_100

	.elftype	@"ET_EXEC"


//--------------------- .note.nv.tkinfo           --------------------------
	.section	.note.nv.tkinfo,"",@"SHT_NOTE"
	.sectionflags	@"SHF_NOTE_NV_TKINFO"
	.tkinfo
        /*0018*/ 	.word	0x00000002
        /*0030*/ 	.string	""
        /*0030*/ 	.string	"ptxas"
        /*0030*/ 	.string	"Cuda compilation tools, release 13.0, V13.0.88"
        /*0030*/ 	.string	"Build cuda_13.0.r13.0/compiler.36424714_0"
        /*0030*/ 	.string	"-arch sm_100 -m 64 "



//--------------------- .note.nv.cuinfo           --------------------------
	.section	.note.nv.cuinfo,"",@"SHT_NOTE"
	.sectionflags	@"SHF_NOTE_NV_CUINFO"
        /*0018*/ 	.short	0x0002
        /*001a*/ 	.short	0x0064
        /*001c*/ 	.short	0x0082
	.zero		2


//--------------------- .nv.info                  --------------------------
	.section	.nv.info,"",@"SHT_CUDA_INFO"
	.align	4


	//----- nvinfo : EIATTR_REGCOUNT
	.align		4
        /*0000*/ 	.byte	0x04, 0x2f
        /*0002*/ 	.short	(.L_2 - .L_1)
	.align		4
.L_1:
        /*0004*/ 	.word	index@(_Z11printWarpIDv)
        /*0008*/ 	.word	0x00000018


	//----- nvinfo : EIATTR_FRAME_SIZE
	.align		4
.L_2:
        /*000c*/ 	.byte	0x04, 0x11
        /*000e*/ 	.short	(.L_4 - .L_3)
	.align		4
.L_3:
        /*0010*/ 	.word	index@(_Z11printWarpIDv)
        /*0014*/ 	.word	0x00000008


	//----- nvinfo : EIATTR_MIN_STACK_SIZE
	.align		4
.L_4:
        /*0018*/ 	.byte	0x04, 0x12
        /*001a*/ 	.short	(.L_6 - .L_5)
	.align		4
.L_5:
        /*001c*/ 	.word	index@(_Z11printWarpIDv)
        /*0020*/ 	.word	0x00000008
.L_6:


//--------------------- .nv.compat                --------------------------
	.section	.nv.compat,"",@"SHT_CUDA_COMPAT_INFO"
	.align	4
        /*0000*/ 	.byte	0x02, 0x09, 0x00, 0x00, 0x02, 0x02, 0x01, 0x00, 0x02, 0x05, 0x05, 0x00, 0x03, 0x07, 0x01, 0x01
        /*0010*/ 	.byte	0x02, 0x03, 0x00, 0x00, 0x02, 0x06, 0x01, 0x00, 0x04, 0x0b, 0x08, 0x00, 0x09, 0x00, 0x00, 0x00
        /*0020*/ 	.byte	0x00, 0x00, 0x00, 0x00


//--------------------- .nv.info._Z11printWarpIDv --------------------------
	.section	.nv.info._Z11printWarpIDv,"",@"SHT_CUDA_INFO"
	.sectionflags	@""
	.align	4


	//----- nvinfo : EIATTR_CUDA_API_VERSION
	.align		4
        /*0000*/ 	.byte	0x04, 0x37
        /*0002*/ 	.short	(.L_8 - .L_7)
.L_7:
        /*0004*/ 	.word	0x00000082


	//----- nvinfo : EIATTR_SPARSE_MMA_MASK
	.align		4
.L_8:
        /*0008*/ 	.byte	0x03, 0x50
        /*000a*/ 	.short	0x0000


	//----- nvinfo : EIATTR_MAXREG_COUNT
	.align		4
        /*000c*/ 	.byte	0x03, 0x1b
        /*000e*/ 	.short	0x00ff


	//----- nvinfo : EIATTR_EXTERNS
	.align		4
        /*0010*/ 	.byte	0x04, 0x0f
        /*0012*/ 	.short	(.L_10 - .L_9)


	//   ....[0]....
	.align		4
.L_9:
        /*0014*/ 	.word	index@(vprintf)


	//----- nvinfo : EIATTR_MERCURY_ISA_VERSION
	.align		4
.L_10:
        /*0018*/ 	.byte	0x03, 0x5f
        /*001a*/ 	.short	0x0101


	//----- nvinfo : EIATTR_VRC_CTA_INIT_COUNT
	.align		4
        /*001c*/ 	.byte	0x02, 0x4a
	.zero		1
	.zero		1


	//----- nvinfo : EIATTR_SYSCALL_OFFSETS
	.align		4
        /*0020*/ 	.byte	0x04, 0x46
        /*0022*/ 	.short	(.L_12 - .L_11)


	//   ....[0]....
.L_11:
        /*0024*/ 	.word	0x000000f0


	//----- nvinfo : EIATTR_EXIT_INSTR_OFFSETS
	.align		4
.L_12:
        /*0028*/ 	.byte	0x04, 0x1c
        /*002a*/ 	.short	(.L_14 - .L_13)


	//   ....[0]....
.L_13:
        /*002c*/ 	.word	0x00000100


	//----- nvinfo : EIATTR_SW_WAR
	.align		4
.L_14:
        /*0030*/ 	.byte	0x04, 0x36
        /*0032*/ 	.short	(.L_16 - .L_15)
.L_15:
        /*0034*/ 	.word	0x00000008
.L_16:


//--------------------- .nv.callgraph             --------------------------
	.section	.nv.callgraph,"",@"SHT_CUDA_CALLGRAPH"
	.align	4
	.sectionentsize	8
	.align		4
        /*0000*/ 	.word	0x00000000
	.align		4
        /*0004*/ 	.word	0xffffffff
	.align		4
        /*0008*/ 	.word	index@(_Z11printWarpIDv)
	.align		4
        /*000c*/ 	.word	index@(vprintf)
	.align		4
        /*0010*/ 	.word	0x00000000
	.align		4
        /*0014*/ 	.word	0xfffffffe
	.align		4
        /*0018*/ 	.word	0x00000000
	.align		4
        /*001c*/ 	.word	0xfffffffd
	.align		4
        /*0020*/ 	.word	0x00000000
	.align		4
        /*0024*/ 	.word	0xfffffffc


//--------------------- .nv.constant4             --------------------------
	.section	.nv.constant4,"a",@progbits
	.align	8
	.align		8
.nv.constant4:
        /*0000*/ 	.dword	vprintf
	.align		8
        /*0008*/ 	.dword	$str


//--------------------- .text._Z11printWarpIDv    --------------------------
	.section	.text._Z11printWarpIDv,"ax",@progbits
	.align	128
        .global         _Z11printWarpIDv
        .type           _Z11printWarpIDv,@function
        .size           _Z11printWarpIDv,(.L_x_2 - _Z11printWarpIDv)
        .other          _Z11printWarpIDv,@"STO_CUDA_ENTRY STV_DEFAULT"
_Z11printWarpIDv:
.text._Z11printWarpIDv:
[----:B------:R-:W0:Y:S01]  /*0000*/  LDC R1, c[0x0][0x37c] ;  /* 0x0000df00ff017b82 */ /* 0x000e220000000800 */
[----:B------:R-:W1:Y:S01]  /*0010*/  S2R R8, SR_TID.X ;  /* 0x0000000000087919 */ /* 0x000e620000002100 */
[----:B0-----:R-:W-:Y:S01]  /*0020*/  VIADD R1, R1, 0xfffffff8 ;  /* 0xfffffff801017836 */ /* 0x001fe20000000000 */
[----:B------:R-:W-:Y:S01]  /*0030*/  MOV R0, 0x0 ;  /* 0x0000000000007802 */ /* 0x000fe20000000f00 */
[----:B------:R-:W0:Y:S04]  /*0040*/  LDCU UR4, c[0x0][0x2f8] ;  /* 0x00005f00ff0477ac */ /* 0x000e280008000800 */
[----:B------:R2:W3:Y:S01]  /*0050*/  LDC.64 R2, c[0x4][R0] ;  /* 0x0100000000027b82 */ /* 0x0004e20000000a00 */
[----:B------:R-:W4:Y:S01]  /*0060*/  LDCU.64 UR6, c[0x4][0x8] ;  /* 0x01000100ff0677ac */ /* 0x000f220008000a00 */
[----:B------:R-:W5:Y:S01]  /*0070*/  LDCU UR5, c[0x0][0x2fc] ;  /* 0x00005f80ff0577ac */ /* 0x000f620008000800 */
[----:B0-----:R-:W-:Y:S01]  /*0080*/  IADD3 R6, P0, PT, R1, UR4, RZ ;  /* 0x0000000401067c10 */ /* 0x001fe2000ff1e0ff */
[----:B----4-:R-:W-:-:S02]  /*0090*/  IMAD.U32 R4, RZ, RZ, UR6 ;  /* 0x00000006ff047e24 */ /* 0x010fc4000f8e00ff */
[----:B------:R-:W-:Y:S02]  /*00a0*/  IMAD.U32 R5, RZ, RZ, UR7 ;  /* 0x00000007ff057e24 */ /* 0x000fe4000f8e00ff */
[----:B-----5:R-:W-:Y:S01]  /*00b0*/  IMAD.X R7, RZ, RZ, UR5, P0 ;  /* 0x00000005ff077e24 */ /* 0x020fe200080e06ff */
[----:B-1----:R-:W-:-:S05]  /*00c0*/  SHF.R.U32.HI R9, RZ, 0x5, R8 ;  /* 0x00000005ff097819 */ /* 0x002fca0000011608 */
[----:B------:R2:W-:Y:S02]  /*00d0*/  STL.64 [R1], R8 ;  /* 0x0000000801007387 */ /* 0x0005e40000100a00 */
[----:B------:R-:W-:-:S07]  /*00e0*/  LEPC R20, `(.L_x_0) ;  /* 0x000000001014794e */ /* 0x000fce0000000000 */
[----:B--23--:R-:W-:Y:S05]  /*00f0*/  CALL.ABS.NOINC R2 ;  /* 0x0000000002007343 */ /* 0x00cfea0003c00000 */
.L_x_0:
[----:B------:R-:W-:Y:S05]  /*0100*/  EXIT ;  /* 0x000000000000794d */ /* 0x000fea0003800000 */
.L_x_1:
[----:B------:R-:W-:-:S00]  /*0110*/  BRA `(.L_x_1) ;  /* 0xfffffffc00fc7947 */ /* 0x000fc0000383ffff */
[----:B------:R-:W-:-:S00]  /*0120*/  NOP ;  /* 0x0000000000007918 */ /* 0x000fc00000000000 */
        /* <DEDUP_REMOVED lines=13> */
.L_x_2:


//--------------------- .nv.global.init           --------------------------
	.section	.nv.global.init,"aw",@progbits
.nv.global.init:
	.type		$str,@object
	.size		$str,(.L_0 - $str)
$str:
        /*0000*/ 	.byte	0x54, 0x68, 0x72, 0x65, 0x61, 0x64, 0x20, 0x25, 0x64, 0x20, 0x77, 0x61, 0x72, 0x70, 0x20, 0x49
        /*0010*/ 	.byte	0x44, 0x3a, 0x20, 0x25, 0x64, 0x0a, 0x00
.L_0:


//--------------------- .nv.shared.reserved.0     --------------------------
	.section	.nv.shared.reserved.0,"aw",@nobits
	.weak		__nv_reservedSMEM_offset_0_alias
	.size		__nv_reservedSMEM_offset_0_alias, 0, 64
	.other		__nv_reservedSMEM_offset_0_alias,@"STO_CUDA_RESERVED_SHARED STV_DEFAULT"
__nv_reservedSMEM_offset_0_alias:
	.zero		0
	.zero		64


//--------------------- .nv.constant0._Z11printWarpIDv --------------------------
	.section	.nv.constant0._Z11printWarpIDv,"a",@progbits
	.sectionflags	@""
	.align	4
.nv.constant0._Z11printWarpIDv:
	.zero		896


//--------------------- SYMBOLS --------------------------

	.type		.nv.reservedSmem.offset0,@object
	.size		.nv.reservedSmem.offset0,0x4
	.type		vprintf,@function
